	.headerflags	@"EF_CUDA_TEXMODE_UNIFIED EF_CUDA_64BIT_ADDRESS EF_CUDA_ACCELERATORS EF_CUDA_SM90 EF_CUDA_VIRTUAL_SM(EF_CUDA_SM90)"
	.elftype	@"ET_EXEC"


//--------------------- .nv.info                  --------------------------
	.section	.nv.info,"",@"SHT_CUDA_INFO"
	.align	4


	//----- nvinfo : EIATTR_REGCOUNT
	.align		4
        /*0000*/ 	.byte	0x04, 0x2f
        /*0002*/ 	.short	(.L_1 - .L_0)
	.align		4
.L_0:
        /*0004*/ 	.word	index@(triton_poi_fused_cat_convolution_35)
        /*0008*/ 	.word	0x00000020


	//----- nvinfo : EIATTR_MIN_STACK_SIZE
	.align		4
.L_1:
        /*000c*/ 	.byte	0x04, 0x12
        /*000e*/ 	.short	(.L_3 - .L_2)
	.align		4
.L_2:
        /*0010*/ 	.word	index@(triton_poi_fused_cat_convolution_35)
        /*0014*/ 	.word	0x00000000


	//----- nvinfo : EIATTR_FRAME_SIZE
	.align		4
.L_3:
        /*0018*/ 	.byte	0x04, 0x11
        /*001a*/ 	.short	(.L_5 - .L_4)
	.align		4
.L_4:
        /*001c*/ 	.word	index@(triton_poi_fused_cat_convolution_35)
        /*0020*/ 	.word	0x00000000


	//----- nvinfo : EIATTR_MIN_STACK_SIZE
	.align		4
.L_5:
        /*0024*/ 	.byte	0x04, 0x12
        /*0026*/ 	.short	(.L_7 - .L_6)
	.align		4
.L_6:
        /*0028*/ 	.word	index@(triton_poi_fused_cat_convolution_35)
        /*002c*/ 	.word	0x00000000
.L_7:


//--------------------- .nv.info.triton_poi_fused_cat_convolution_35 --------------------------
	.section	.nv.info.triton_poi_fused_cat_convolution_35,"",@"SHT_CUDA_INFO"
	.sectionflags	@""
	.align	4


	//----- nvinfo : EIATTR_CUDA_API_VERSION
	.align		4
        /*0000*/ 	.byte	0x04, 0x37
        /*0002*/ 	.short	(.L_9 - .L_8)
.L_8:
        /*0004*/ 	.word	0x0000007c


	//----- nvinfo : EIATTR_KPARAM_INFO
	.align		4
.L_9:
        /*0008*/ 	.byte	0x04, 0x17
        /*000a*/ 	.short	(.L_11 - .L_10)
.L_10:
        /*000c*/ 	.word	0x00000000
        /*0010*/ 	.short	0x0004
        /*0012*/ 	.short	0x001c
        /*0014*/ 	.byte	0x00, 0xf0, 0x11, 0x00


	//----- nvinfo : EIATTR_KPARAM_INFO
	.align		4
.L_11:
        /*0018*/ 	.byte	0x04, 0x17
        /*001a*/ 	.short	(.L_13 - .L_12)
.L_12:
        /*001c*/ 	.word	0x00000000
        /*0020*/ 	.short	0x0003
        /*0022*/ 	.short	0x0018
        /*0024*/ 	.byte	0x00, 0xf0, 0x11, 0x00


	//----- nvinfo : EIATTR_KPARAM_INFO
	.align		4
.L_13:
        /*0028*/ 	.byte	0x04, 0x17
        /*002a*/ 	.short	(.L_15 - .L_14)
.L_14:
        /*002c*/ 	.word	0x00000000
        /*0030*/ 	.short	0x0002
        /*0032*/ 	.short	0x0010
        /*0034*/ 	.byte	0x00, 0xf4, 0x21, 0x00


	//----- nvinfo : EIATTR_KPARAM_INFO
	.align		4
.L_15:
        /*0038*/ 	.byte	0x04, 0x17
        /*003a*/ 	.short	(.L_17 - .L_16)
.L_16:
        /*003c*/ 	.word	0x00000000
        /*0040*/ 	.short	0x0001
        /*0042*/ 	.short	0x0008
        /*0044*/ 	.byte	0x00, 0xf4, 0x21, 0x00


	//----- nvinfo : EIATTR_KPARAM_INFO
	.align		4
.L_17:
        /*0048*/ 	.byte	0x04, 0x17
        /*004a*/ 	.short	(.L_19 - .L_18)
.L_18:
        /*004c*/ 	.word	0x00000000
        /*0050*/ 	.short	0x0000
        /*0052*/ 	.short	0x0000
        /*0054*/ 	.byte	0x00, 0xf4, 0x21, 0x00


	//----- nvinfo : EIATTR_SPARSE_MMA_MASK
	.align		4
.L_19:
        /*0058*/ 	.byte	0x03, 0x50
        /*005a*/ 	.short	0x0000


	//----- nvinfo : EIATTR_MAXREG_COUNT
	.align		4
        /*005c*/ 	.byte	0x03, 0x1b
        /*005e*/ 	.short	0x00ff


	//----- nvinfo : EIATTR_EXIT_INSTR_OFFSETS
	.align		4
        /*0060*/ 	.byte	0x04, 0x1c
        /*0062*/ 	.short	(.L_21 - .L_20)


	//   ....[0]....
.L_20:
        /*0064*/ 	.word	0x00000540


	//   ....[1]....
        /*0068*/ 	.word	0x00000560


	//----- nvinfo : EIATTR_REQNTID
	.align		4
.L_21:
        /*006c*/ 	.byte	0x04, 0x10
        /*006e*/ 	.short	(.L_23 - .L_22)
.L_22:
        /*0070*/ 	.word	0x00000080
        /*0074*/ 	.word	0x00000001
        /*0078*/ 	.word	0x00000001


	//----- nvinfo : EIATTR_CBANK_PARAM_SIZE
	.align		4
.L_23:
        /*007c*/ 	.byte	0x03, 0x19
        /*007e*/ 	.short	0x0020


	//----- nvinfo : EIATTR_PARAM_CBANK
	.align		4
        /*0080*/ 	.byte	0x04, 0x0a
        /*0082*/ 	.short	(.L_25 - .L_24)
	.align		4
.L_24:
        /*0084*/ 	.word	index@(.nv.constant0.triton_poi_fused_cat_convolution_35)
        /*0088*/ 	.short	0x0210
        /*008a*/ 	.short	0x0020


	//----- nvinfo : EIATTR_SW_WAR
	.align		4
.L_25:
        /*008c*/ 	.byte	0x04, 0x36
        /*008e*/ 	.short	(.L_27 - .L_26)
.L_26:
        /*0090*/ 	.word	0x00000008
.L_27:


//--------------------- .nv.callgraph             --------------------------
	.section	.nv.callgraph,"",@"SHT_CUDA_CALLGRAPH"
	.align	4
	.sectionentsize	8
	.align		4
        /*0000*/ 	.word	0x00000000
	.align		4
        /*0004*/ 	.word	0xffffffff
	.align		4
        /*0008*/ 	.word	0x00000000
	.align		4
        /*000c*/ 	.word	0xfffffffe
	.align		4
        /*0010*/ 	.word	0x00000000
	.align		4
        /*0014*/ 	.word	0xfffffffd
	.align		4
        /*0018*/ 	.word	0x00000000
	.align		4
        /*001c*/ 	.word	0xfffffffc


//--------------------- .text.triton_poi_fused_cat_convolution_35 --------------------------
	.section	.text.triton_poi_fused_cat_convolution_35,"ax",@progbits
	.sectionflags	@"SHF_BARRIERS=1"
	.align	128
        .global         triton_poi_fused_cat_convolution_35
        .type           triton_poi_fused_cat_convolution_35,@function
        .size           triton_poi_fused_cat_convolution_35,(.L_x_1 - triton_poi_fused_cat_convolution_35)
        .other          triton_poi_fused_cat_convolution_35,@"STO_CUDA_ENTRY STV_DEFAULT"
triton_poi_fused_cat_convolution_35:
.text.triton_poi_fused_cat_convolution_35:
[----:B------:R-:W0:Y:S01]  /*0000*/  LDC R1, c[0x0][0x28] ;  /* 0x00000a00ff017b82 */ /* 0x000e220000000800 */
[----:B------:R-:W1:Y:S01]  /*0010*/  S2R R13, SR_CTAID.Y ;  /* 0x00000000000d7919 */ /* 0x000e620000002600 */
[----:B------:R-:W-:Y:S01]  /*0020*/  CS2R R10, SRZ ;  /* 0x00000000000a7805 */ /* 0x000fe2000001ff00 */
[----:B------:R-:W-:Y:S01]  /*0030*/  ULDC.64 UR6, c[0x0][0x208] ;  /* 0x0000820000067ab9 */ /* 0x000fe20000000a00 */
[----:B------:R-:W2:Y:S01]  /*0040*/  S2R R12, SR_TID.X ;  /* 0x00000000000c7919 */ /* 0x000ea20000002100 */
[----:B------:R-:W3:Y:S01]  /*0050*/  S2R R8, SR_CTAID.X ;  /* 0x0000000000087919 */ /* 0x000ee20000002500 */
[----:B-1----:R-:W-:Y:S02]  /*0060*/  IMAD.SHL.U32 R13, R13, 0x200, RZ ;  /* 0x000002000d0d7824 */ /* 0x002fe400078e00ff */
[----:B--2---:R-:W-:-:S05]  /*0070*/  IMAD.SHL.U32 R0, R12, 0x4, RZ ;  /* 0x000000040c007824 */ /* 0x004fca00078e00ff */
[----:B------:R-:W-:Y:S01]  /*0080*/  LOP3.LUT R4, R13, 0x1fc, R0, 0xf8, !PT ;  /* 0x000001fc0d047812 */ /* 0x000fe200078ef800 */
[----:B---3--:R-:W-:-:S03]  /*0090*/  IMAD.SHL.U32 R0, R8, 0x2, RZ ;  /* 0x0000000208007824 */ /* 0x008fc600078e00ff */
[----:B------:R-:W-:Y:S01]  /*00a0*/  SHF.R.S32.HI R3, RZ, 0x1f, R4 ;  /* 0x0000001fff037819 */ /* 0x000fe20000011404 */
[----:B------:R-:W-:Y:S01]  /*00b0*/  VIADD R7, R0, 0x1 ;  /* 0x0000000100077836 */ /* 0x000fe20000000000 */
[----:B------:R-:W-:Y:S02]  /*00c0*/  ISETP.GE.AND P0, PT, R4, 0x200, PT ;  /* 0x000002000400780c */ /* 0x000fe40003f06270 */
[----:B------:R-:W-:Y:S02]  /*00d0*/  LEA.HI R5, R3, R4, RZ, 0x7 ;  /* 0x0000000403057211 */ /* 0x000fe400078f38ff */
[----:B------:R-:W1:Y:S01]  /*00e0*/  LDC.64 R2, c[0x0][0x210] ;  /* 0x00008400ff027b82 */ /* 0x000e620000000a00 */
[----:B------:R-:W-:Y:S02]  /*00f0*/  ISETP.LT.AND P2, PT, R7, 0x100, !P0 ;  /* 0x000001000700780c */ /* 0x000fe40004741270 */
[C---:B------:R-:W-:Y:S01]  /*0100*/  IMAD.SHL.U32 R6, R5.reuse, 0x100, RZ ;  /* 0x0000010005067824 */ /* 0x040fe200078e00ff */
[----:B------:R-:W-:-:S02]  /*0110*/  LOP3.LUT R5, R5, 0xffffff80, RZ, 0xc0, !PT ;  /* 0xffffff8005057812 */ /* 0x000fc400078ec0ff */
[----:B------:R-:W-:Y:S02]  /*0120*/  ISETP.LT.AND P0, PT, R0, 0x100, !P0 ;  /* 0x000001000000780c */ /* 0x000fe40004701270 */
[----:B------:R-:W-:-:S04]  /*0130*/  LOP3.LUT R6, R6, 0xffff8000, RZ, 0xc0, !PT ;  /* 0xffff800006067812 */ /* 0x000fc800078ec0ff */
[----:B------:R-:W-:Y:S02]  /*0140*/  IADD3 R5, R6, R4, -R5 ;  /* 0x0000000406057210 */ /* 0x000fe40007ffe805 */
[----:B------:R-:W-:-:S03]  /*0150*/  CS2R R6, SRZ ;  /* 0x0000000000067805 */ /* 0x000fc6000001ff00 */
[----:B------:R-:W-:Y:S01]  /*0160*/  IMAD R21, R8, 0x100, R5 ;  /* 0x0000010008157824 */ /* 0x000fe200078e0205 */
[----:B------:R-:W-:Y:S02]  /*0170*/  CS2R R8, SRZ ;  /* 0x0000000000087805 */ /* 0x000fe4000001ff00 */
[----:B------:R-:W-:Y:S01]  /*0180*/  CS2R R4, SRZ ;  /* 0x0000000000047805 */ /* 0x000fe2000001ff00 */
[C---:B------:R-:W-:Y:S02]  /*0190*/  VIADD R23, R21.reuse, 0x80 ;  /* 0x0000008015177836 */ /* 0x040fe40000000000 */
[----:B-1----:R-:W-:-:S04]  /*01a0*/  IMAD.WIDE R14, R21, 0x4, R2 ;  /* 0x00000004150e7825 */ /* 0x002fc800078e0202 */
[----:B------:R-:W-:Y:S01]  /*01b0*/  IMAD.WIDE R2, R23, 0x4, R2 ;  /* 0x0000000417027825 */ /* 0x000fe200078e0202 */
[----:B------:R1:W2:Y:S04]  /*01c0*/  @P0 LDG.E.EL.128 R8, desc[UR6][R14.64] ;  /* 0x000000060e080981 */ /* 0x0002a8000c2e1d00 */
[----:B------:R-:W3:Y:S01]  /*01d0*/  @P2 LDG.E.EL.128 R4, desc[UR6][R2.64] ;  /* 0x0000000602042981 */ /* 0x000ee2000c2e1d00 */
[----:B------:R-:W4:Y:S01]  /*01e0*/  S2UR UR5, SR_CgaCtaId ;  /* 0x00000000000579c3 */ /* 0x000f220000008800 */
[C---:B------:R-:W-:Y:S01]  /*01f0*/  IMAD.SHL.U32 R16, R12.reuse, 0x8, RZ ;  /* 0x000000080c107824 */ /* 0x040fe200078e00ff */
[----:B------:R-:W-:Y:S01]  /*0200*/  UMOV UR4, 0x400 ;  /* 0x0000040000047882 */ /* 0x000fe20000000000 */
[----:B------:R-:W-:Y:S01]  /*0210*/  IMAD.SHL.U32 R17, R12, 0x2, RZ ;  /* 0x000000020c117824 */ /* 0x000fe200078e00ff */
[----:B------:R-:W-:-:S02]  /*0220*/  LOP3.LUT R29, R13, 0x7f, R12, 0xf8, !PT ;  /* 0x0000007f0d1d7812 */ /* 0x000fc400078ef80c */
[----:B------:R-:W-:Y:S02]  /*0230*/  LOP3.LUT R16, R16, 0x3f8, RZ, 0xc0, !PT ;  /* 0x000003f810107812 */ /* 0x000fe400078ec0ff */
[----:B------:R-:W-:Y:S01]  /*0240*/  LOP3.LUT R17, R17, 0xfe, RZ, 0xc0, !PT ;  /* 0x000000fe11117812 */ /* 0x000fe200078ec0ff */
[----:B------:R-:W5:Y:S01]  /*0250*/  LDC.64 R12, c[0x0][0x220] ;  /* 0x00008800ff0c7b82 */ /* 0x000f620000000a00 */
[----:B------:R-:W-:Y:S01]  /*0260*/  ISETP.GE.AND P1, PT, R0, 0x100, PT ;  /* 0x000001000000780c */ /* 0x000fe20003f26270 */
[C---:B------:R-:W-:Y:S01]  /*0270*/  IMAD R27, R29.reuse, 0x100, R0 ;  /* 0x000001001d1b7824 */ /* 0x040fe200078e0200 */
[C---:B------:R-:W-:Y:S02]  /*0280*/  LOP3.LUT R22, R29.reuse, 0x100, RZ, 0xfc, !PT ;  /* 0x000001001d167812 */ /* 0x040fe400078efcff */
[----:B------:R-:W-:Y:S01]  /*0290*/  ISETP.LT.AND P3, PT, R29, 0x200, !P1 ;  /* 0x000002001d00780c */ /* 0x000fe20004f61270 */
[----:B----4-:R-:W-:-:S06]  /*02a0*/  UPRMT UR4, UR5, 0x654, UR4 ;  /* 0x0000065405047896 */ /* 0x010fcc0008000004 */
[----:B------:R-:W-:Y:S02]  /*02b0*/  LEA R19, R16, UR4, 0x1 ;  /* 0x0000000410137c11 */ /* 0x000fe4000f8e08ff */
[----:B-1----:R-:W-:-:S03]  /*02c0*/  LEA R14, R17, UR4, 0x1 ;  /* 0x00000004110e7c11 */ /* 0x002fc6000f8e08ff */
[----:B------:R-:W-:Y:S02]  /*02d0*/  IMAD R20, R16, 0x4, R19 ;  /* 0x0000000410147824 */ /* 0x000fe400078e0213 */
[----:B------:R-:W-:Y:S01]  /*02e0*/  IMAD R28, R17, 0x4, R14 ;  /* 0x00000004111c7824 */ /* 0x000fe200078e020e */
[----:B------:R-:W1:Y:S02]  /*02f0*/  LDC.64 R18, c[0x0][0x218] ;  /* 0x00008600ff127b82 */ /* 0x000e640000000a00 */
[----:B-1----:R-:W-:Y:S01]  /*0300*/  IMAD.WIDE R26, R27, 0x4, R18 ;  /* 0x000000041b1a7825 */ /* 0x002fe200078e0212 */
[----:B--2---:R-:W-:Y:S04]  /*0310*/  STS [R20], R8 ;  /* 0x0000000814007388 */ /* 0x004fe80000000800 */
[----:B------:R-:W-:Y:S04]  /*0320*/  STS [R20+0xc], R9 ;  /* 0x00000c0914007388 */ /* 0x000fe80000000800 */
[----:B------:R-:W-:Y:S04]  /*0330*/  STS [R20+0x18], R10 ;  /* 0x0000180a14007388 */ /* 0x000fe80000000800 */
[----:B------:R-:W-:Y:S04]  /*0340*/  STS [R20+0x24], R11 ;  /* 0x0000240b14007388 */ /* 0x000fe80000000800 */
[----:B---3--:R-:W-:Y:S04]  /*0350*/  STS [R20+0x4], R4 ;  /* 0x0000040414007388 */ /* 0x008fe80000000800 */
[----:B------:R-:W-:Y:S04]  /*0360*/  STS [R20+0x10], R5 ;  /* 0x0000100514007388 */ /* 0x000fe80000000800 */
[----:B------:R-:W-:Y:S04]  /*0370*/  STS [R20+0x1c], R6 ;  /* 0x00001c0614007388 */ /* 0x000fe80000000800 */
[----:B------:R1:W-:Y:S01]  /*0380*/  STS [R20+0x28], R7 ;  /* 0x0000280714007388 */ /* 0x0003e20000000800 */
[----:B------:R-:W-:Y:S01]  /*0390*/  BAR.SYNC.DEFER_BLOCKING 0x0 ;  /* 0x0000000000007b1d */ /* 0x000fe20000010000 */
[----:B-1----:R-:W-:-:S02]  /*03a0*/  LOP3.LUT R20, R29, 0x80, RZ, 0xfc, !PT ;  /* 0x000000801d147812 */ /* 0x002fc400078efcff */
[----:B------:R-:W-:Y:S02]  /*03b0*/  LOP3.LUT R29, R29, 0x180, RZ, 0xfc, !PT ;  /* 0x000001801d1d7812 */ /* 0x000fe400078efcff */
[C---:B------:R-:W-:Y:S01]  /*03c0*/  ISETP.LT.AND P4, PT, R20.reuse, 0x200, !P1 ;  /* 0x000002001400780c */ /* 0x040fe20004f81270 */
[----:B------:R-:W-:Y:S04]  /*03d0*/  LDS R24, [R28] ;  /* 0x000000001c187984 */ /* 0x000fe80000000800 */
[----:B------:R-:W1:Y:S04]  /*03e0*/  LDS R25, [R28+0x4] ;  /* 0x000004001c197984 */ /* 0x000e680000000800 */
[----:B------:R-:W-:Y:S04]  /*03f0*/  LDS R16, [R28+0x600] ;  /* 0x000600001c107984 */ /* 0x000fe80000000800 */
[----:B------:R-:W2:Y:S04]  /*0400*/  LDS R17, [R28+0x604] ;  /* 0x000604001c117984 */ /* 0x000ea80000000800 */
[----:B------:R-:W-:Y:S04]  /*0410*/  LDS R14, [R28+0xc00] ;  /* 0x000c00001c0e7984 */ /* 0x000fe80000000800 */
[----:B------:R-:W3:Y:S04]  /*0420*/  LDS R15, [R28+0xc04] ;  /* 0x000c04001c0f7984 */ /* 0x000ee80000000800 */
[----:B------:R-:W-:Y:S04]  /*0430*/  LDS R2, [R28+0x1200] ;  /* 0x001200001c027984 */ /* 0x000fe80000000800 */
[----:B------:R4:W3:Y:S02]  /*0440*/  LDS R3, [R28+0x1204] ;  /* 0x001204001c037984 */ /* 0x0008e40000000800 */
[----:B----4-:R-:W-:-:S02]  /*0450*/  IMAD R28, R20, 0x100, R0 ;  /* 0x00000100141c7824 */ /* 0x010fc400078e0200 */
[----:B-----5:R-:W-:-:S04]  /*0460*/  IMAD.WIDE R20, R21, 0x4, R12 ;  /* 0x0000000415147825 */ /* 0x020fc800078e020c */
[----:B------:R-:W-:Y:S01]  /*0470*/  IMAD.WIDE R12, R23, 0x4, R12 ;  /* 0x00000004170c7825 */ /* 0x000fe200078e020c */
[----:B-1----:R1:W-:Y:S01]  /*0480*/  @P3 STG.E.64 desc[UR6][R26.64], R24 ;  /* 0x000000181a003986 */ /* 0x0023e2000c101b06 */
[C---:B------:R-:W-:Y:S02]  /*0490*/  ISETP.LT.AND P3, PT, R22.reuse, 0x200, !P1 ;  /* 0x000002001600780c */ /* 0x040fe40004f61270 */
[--C-:B------:R-:W-:Y:S01]  /*04a0*/  IMAD R22, R22, 0x100, R0.reuse ;  /* 0x0000010016167824 */ /* 0x100fe200078e0200 */
[C---:B------:R-:W-:Y:S01]  /*04b0*/  ISETP.LT.AND P1, PT, R29.reuse, 0x200, !P1 ;  /* 0x000002001d00780c */ /* 0x040fe20004f21270 */
[----:B------:R-:W-:Y:S02]  /*04c0*/  IMAD R0, R29, 0x100, R0 ;  /* 0x000001001d007824 */ /* 0x000fe400078e0200 */
[----:B------:R-:W-:-:S05]  /*04d0*/  IMAD.WIDE R28, R28, 0x4, R18 ;  /* 0x000000041c1c7825 */ /* 0x000fca00078e0212 */
[----:B--2---:R2:W-:Y:S01]  /*04e0*/  @P4 STG.E.64 desc[UR6][R28.64], R16 ;  /* 0x000000101c004986 */ /* 0x0045e2000c101b06 */
[----:B-1----:R-:W-:-:S04]  /*04f0*/  IMAD.WIDE R24, R22, 0x4, R18 ;  /* 0x0000000416187825 */ /* 0x002fc800078e0212 */
[----:B------:R-:W-:Y:S01]  /*0500*/  IMAD.WIDE R18, R0, 0x4, R18 ;  /* 0x0000000400127825 */ /* 0x000fe200078e0212 */
[----:B---3--:R2:W-:Y:S04]  /*0510*/  @P3 STG.E.64 desc[UR6][R24.64], R14 ;  /* 0x0000000e18003986 */ /* 0x0085e8000c101b06 */
[----:B0-----:R2:W-:Y:S04]  /*0520*/  @P1 STG.E.64 desc[UR6][R18.64], R2 ;  /* 0x0000000212001986 */ /* 0x0015e8000c101b06 */
[----:B------:R2:W-:Y:S01]  /*0530*/  @P0 STG.E.128 desc[UR6][R20.64], R8 ;  /* 0x0000000814000986 */ /* 0x0005e2000c101d06 */
[----:B------:R-:W-:Y:S05]  /*0540*/  @!P2 EXIT ;  /* 0x000000000000a94d */ /* 0x000fea0003800000 */
[----:B------:R-:W-:Y:S01]  /*0550*/  STG.E.128 desc[UR6][R12.64], R4 ;  /* 0x000000040c007986 */ /* 0x000fe2000c101d06 */
[----:B------:R-:W-:Y:S05]  /*0560*/  EXIT ;  /* 0x000000000000794d */ /* 0x000fea0003800000 */
.L_x_0:
[----:B------:R-:W-:-:S00]  /*0570*/  BRA `(.L_x_0) ;  /* 0xfffffffc00fc7947 */ /* 0x000fc0000383ffff */
[----:B------:R-:W-:-:S00]  /*0580*/  NOP ;  /* 0x0000000000007918 */ /* 0x000fc00000000000 */
[----:B------:R-:W-:-:S00]  /*0590*/  NOP ;  /* 0x0000000000007918 */ /* 0x000fc00000000000 */
[----:B------:R-:W-:-:S00]  /*05a0*/  NOP ;  /* 0x0000000000007918 */ /* 0x000fc00000000000 */
[----:B------:R-:W-:-:S00]  /*05b0*/  NOP ;  /* 0x0000000000007918 */ /* 0x000fc00000000000 */
[----:B------:R-:W-:-:S00]  /*05c0*/  NOP ;  /* 0x0000000000007918 */ /* 0x000fc00000000000 */
[----:B------:R-:W-:-:S00]  /*05d0*/  NOP ;  /* 0x0000000000007918 */ /* 0x000fc00000000000 */
[----:B------:R-:W-:-:S00]  /*05e0*/  NOP ;  /* 0x0000000000007918 */ /* 0x000fc00000000000 */
[----:B------:R-:W-:-:S00]  /*05f0*/  NOP ;  /* 0x0000000000007918 */ /* 0x000fc00000000000 */
.L_x_1:


//--------------------- .nv.shared.triton_poi_fused_cat_convolution_35 --------------------------
	.section	.nv.shared.triton_poi_fused_cat_convolution_35,"aw",@nobits
	.sectionflags	@""
	.align	16
	.zero		1024


//--------------------- .nv.constant0.triton_poi_fused_cat_convolution_35 --------------------------
	.section	.nv.constant0.triton_poi_fused_cat_convolution_35,"a",@progbits
	.sectionflags	@""
	.align	4
.nv.constant0.triton_poi_fused_cat_convolution_35:
	.zero		560
